	.headerflags	@"EF_CUDA_TEXMODE_UNIFIED EF_CUDA_64BIT_ADDRESS EF_CUDA_ACCELERATORS EF_CUDA_SM90 EF_CUDA_VIRTUAL_SM(EF_CUDA_SM90)"
	.elftype	@"ET_EXEC"


//--------------------- .nv.info                  --------------------------
	.section	.nv.info,"",@"SHT_CUDA_INFO"
	.align	4


	//----- nvinfo : EIATTR_REGCOUNT
	.align		4
        /*0000*/ 	.byte	0x04, 0x2f
        /*0002*/ 	.short	(.L_1 - .L_0)
	.align		4
.L_0:
        /*0004*/ 	.word	index@(triton_poi_fused_cat_11)
        /*0008*/ 	.word	0x00000013


	//----- nvinfo : EIATTR_MIN_STACK_SIZE
	.align		4
.L_1:
        /*000c*/ 	.byte	0x04, 0x12
        /*000e*/ 	.short	(.L_3 - .L_2)
	.align		4
.L_2:
        /*0010*/ 	.word	index@(triton_poi_fused_cat_11)
        /*0014*/ 	.word	0x00000000


	//----- nvinfo : EIATTR_FRAME_SIZE
	.align		4
.L_3:
        /*0018*/ 	.byte	0x04, 0x11
        /*001a*/ 	.short	(.L_5 - .L_4)
	.align		4
.L_4:
        /*001c*/ 	.word	index@(triton_poi_fused_cat_11)
        /*0020*/ 	.word	0x00000000


	//----- nvinfo : EIATTR_MIN_STACK_SIZE
	.align		4
.L_5:
        /*0024*/ 	.byte	0x04, 0x12
        /*0026*/ 	.short	(.L_7 - .L_6)
	.align		4
.L_6:
        /*0028*/ 	.word	index@(triton_poi_fused_cat_11)
        /*002c*/ 	.word	0x00000000
.L_7:


//--------------------- .nv.info.triton_poi_fused_cat_11 --------------------------
	.section	.nv.info.triton_poi_fused_cat_11,"",@"SHT_CUDA_INFO"
	.sectionflags	@""
	.align	4


	//----- nvinfo : EIATTR_CUDA_API_VERSION
	.align		4
        /*0000*/ 	.byte	0x04, 0x37
        /*0002*/ 	.short	(.L_9 - .L_8)
.L_8:
        /*0004*/ 	.word	0x0000007c


	//----- nvinfo : EIATTR_KPARAM_INFO
	.align		4
.L_9:
        /*0008*/ 	.byte	0x04, 0x17
        /*000a*/ 	.short	(.L_11 - .L_10)
.L_10:
        /*000c*/ 	.word	0x00000000
        /*0010*/ 	.short	0x0004
        /*0012*/ 	.short	0x0020
        /*0014*/ 	.byte	0x00, 0xf0, 0x11, 0x00


	//----- nvinfo : EIATTR_KPARAM_INFO
	.align		4
.L_11:
        /*0018*/ 	.byte	0x04, 0x17
        /*001a*/ 	.short	(.L_13 - .L_12)
.L_12:
        /*001c*/ 	.word	0x00000000
        /*0020*/ 	.short	0x0003
        /*0022*/ 	.short	0x0018
        /*0024*/ 	.byte	0x00, 0xf4, 0x21, 0x00


	//----- nvinfo : EIATTR_KPARAM_INFO
	.align		4
.L_13:
        /*0028*/ 	.byte	0x04, 0x17
        /*002a*/ 	.short	(.L_15 - .L_14)
.L_14:
        /*002c*/ 	.word	0x00000000
        /*0030*/ 	.short	0x0002
        /*0032*/ 	.short	0x0010
        /*0034*/ 	.byte	0x00, 0xf4, 0x21, 0x00


	//----- nvinfo : EIATTR_KPARAM_INFO
	.align		4
.L_15:
        /*0038*/ 	.byte	0x04, 0x17
        /*003a*/ 	.short	(.L_17 - .L_16)
.L_16:
        /*003c*/ 	.word	0x00000000
        /*0040*/ 	.short	0x0001
        /*0042*/ 	.short	0x0008
        /*0044*/ 	.byte	0x00, 0xf4, 0x21, 0x00


	//----- nvinfo : EIATTR_KPARAM_INFO
	.align		4
.L_17:
        /*0048*/ 	.byte	0x04, 0x17
        /*004a*/ 	.short	(.L_19 - .L_18)
.L_18:
        /*004c*/ 	.word	0x00000000
        /*0050*/ 	.short	0x0000
        /*0052*/ 	.short	0x0000
        /*0054*/ 	.byte	0x00, 0xf4, 0x21, 0x00


	//----- nvinfo : EIATTR_SPARSE_MMA_MASK
	.align		4
.L_19:
        /*0058*/ 	.byte	0x03, 0x50
        /*005a*/ 	.short	0x0000


	//----- nvinfo : EIATTR_MAXREG_COUNT
	.align		4
        /*005c*/ 	.byte	0x03, 0x1b
        /*005e*/ 	.short	0x00ff


	//----- nvinfo : EIATTR_EXIT_INSTR_OFFSETS
	.align		4
        /*0060*/ 	.byte	0x04, 0x1c
        /*0062*/ 	.short	(.L_21 - .L_20)


	//   ....[0]....
.L_20:
        /*0064*/ 	.word	0x00000350


	//----- nvinfo : EIATTR_REQNTID
	.align		4
.L_21:
        /*0068*/ 	.byte	0x04, 0x10
        /*006a*/ 	.short	(.L_23 - .L_22)
.L_22:
        /*006c*/ 	.word	0x00000100
        /*0070*/ 	.word	0x00000001
        /*0074*/ 	.word	0x00000001


	//----- nvinfo : EIATTR_CBANK_PARAM_SIZE
	.align		4
.L_23:
        /*0078*/ 	.byte	0x03, 0x19
        /*007a*/ 	.short	0x0024


	//----- nvinfo : EIATTR_PARAM_CBANK
	.align		4
        /*007c*/ 	.byte	0x04, 0x0a
        /*007e*/ 	.short	(.L_25 - .L_24)
	.align		4
.L_24:
        /*0080*/ 	.word	index@(.nv.constant0.triton_poi_fused_cat_11)
        /*0084*/ 	.short	0x0210
        /*0086*/ 	.short	0x0024


	//----- nvinfo : EIATTR_SW_WAR
	.align		4
.L_25:
        /*0088*/ 	.byte	0x04, 0x36
        /*008a*/ 	.short	(.L_27 - .L_26)
.L_26:
        /*008c*/ 	.word	0x00000008
.L_27:


//--------------------- .nv.callgraph             --------------------------
	.section	.nv.callgraph,"",@"SHT_CUDA_CALLGRAPH"
	.align	4
	.sectionentsize	8
	.align		4
        /*0000*/ 	.word	0x00000000
	.align		4
        /*0004*/ 	.word	0xffffffff
	.align		4
        /*0008*/ 	.word	0x00000000
	.align		4
        /*000c*/ 	.word	0xfffffffe
	.align		4
        /*0010*/ 	.word	0x00000000
	.align		4
        /*0014*/ 	.word	0xfffffffd
	.align		4
        /*0018*/ 	.word	0x00000000
	.align		4
        /*001c*/ 	.word	0xfffffffc


//--------------------- .text.triton_poi_fused_cat_11 --------------------------
	.section	.text.triton_poi_fused_cat_11,"ax",@progbits
	.align	128
        .global         triton_poi_fused_cat_11
        .type           triton_poi_fused_cat_11,@function
        .size           triton_poi_fused_cat_11,(.L_x_1 - triton_poi_fused_cat_11)
        .other          triton_poi_fused_cat_11,@"STO_CUDA_ENTRY STV_DEFAULT"
triton_poi_fused_cat_11:
.text.triton_poi_fused_cat_11:
[----:B------:R-:W-:Y:S01]  /*0000*/  LDC R1, c[0x0][0x28] ;  /* 0x00000a00ff017b82 */ /* 0x000fe20000000800 */
[----:B------:R-:W1:Y:S07]  /*0010*/  S2R R0, SR_TID.X ;  /* 0x0000000000007919 */ /* 0x000e6e0000002100 */
[----:B------:R-:W2:Y:S01]  /*0020*/  LDC.64 R4, c[0x0][0x218] ;  /* 0x00008600ff047b82 */ /* 0x000ea20000000a00 */
[----:B------:R-:W-:Y:S01]  /*0030*/  ULDC.64 UR6, c[0x0][0x220] ;  /* 0x0000880000067ab9 */ /* 0x000fe20000000a00 */
[----:B------:R-:W-:Y:S01]  /*0040*/  ULDC.64 UR4, c[0x0][0x208] ;  /* 0x0000820000047ab9 */ /* 0x000fe20000000a00 */
[----:B------:R-:W3:Y:S01]  /*0050*/  S2R R3, SR_CTAID.X ;  /* 0x0000000000037919 */ /* 0x000ee20000002500 */
[----:B-1----:R-:W-:-:S05]  /*0060*/  IMAD.SHL.U32 R0, R0, 0x2, RZ ;  /* 0x0000000200007824 */ /* 0x002fca00078e00ff */
[----:B------:R-:W-:-:S05]  /*0070*/  LOP3.LUT R0, R0, 0x1fe, RZ, 0xc0, !PT ;  /* 0x000001fe00007812 */ /* 0x000fca00078ec0ff */
[----:B---3--:R-:W-:Y:S02]  /*0080*/  IMAD R0, R3, 0x200, R0 ;  /* 0x0000020003007824 */ /* 0x008fe400078e0200 */
[----:B------:R-:W1:Y:S03]  /*0090*/  LDC.64 R2, c[0x0][0x210] ;  /* 0x00008400ff027b82 */ /* 0x000e660000000a00 */
[----:B------:R-:W-:-:S04]  /*00a0*/  SHF.R.S32.HI R7, RZ, 0x1f, R0 ;  /* 0x0000001fff077819 */ /* 0x000fc80000011400 */
[CC--:B------:R-:W-:Y:S02]  /*00b0*/  LEA.HI R6, R7.reuse, R0.reuse, RZ, 0xa ;  /* 0x0000000007067211 */ /* 0x0c0fe400078f50ff */
[----:B------:R-:W-:Y:S02]  /*00c0*/  LEA.HI R10, R7, R0, RZ, 0x12 ;  /* 0x00000000070a7211 */ /* 0x000fe400078f90ff */
[----:B------:R-:W-:Y:S02]  /*00d0*/  SHF.R.S32.HI R8, RZ, 0xa, R6 ;  /* 0x0000000aff087819 */ /* 0x000fe40000011406 */
[----:B------:R-:W-:Y:S02]  /*00e0*/  LOP3.LUT R7, R6, 0xfffffc00, RZ, 0xc0, !PT ;  /* 0xfffffc0006077812 */ /* 0x000fe400078ec0ff */
[----:B------:R-:W-:Y:S02]  /*00f0*/  LEA.HI R9, R8, R8, RZ, 0x8 ;  /* 0x0000000808097211 */ /* 0x000fe400078f40ff */
[----:B------:R-:W-:Y:S01]  /*0100*/  SHF.R.S32.HI R11, RZ, 0x12, R10 ;  /* 0x00000012ff0b7819 */ /* 0x000fe2000001140a */
[----:B------:R-:W-:Y:S01]  /*0110*/  IMAD.IADD R7, R0, 0x1, -R7 ;  /* 0x0000000100077824 */ /* 0x000fe200078e0a07 */
[----:B------:R-:W-:-:S03]  /*0120*/  LOP3.LUT R9, R9, 0xffffff00, RZ, 0xc0, !PT ;  /* 0xffffff0009097812 */ /* 0x000fc600078ec0ff */
[----:B------:R-:W-:Y:S01]  /*0130*/  IMAD.SHL.U32 R6, R11, 0x20000, RZ ;  /* 0x000200000b067824 */ /* 0x000fe200078e00ff */
[----:B------:R-:W-:Y:S01]  /*0140*/  LOP3.LUT R11, R10, 0xfffc0000, RZ, 0xc0, !PT ;  /* 0xfffc00000a0b7812 */ /* 0x000fe200078ec0ff */
[----:B------:R-:W-:Y:S01]  /*0150*/  IMAD.IADD R9, R8, 0x1, -R9 ;  /* 0x0000000108097824 */ /* 0x000fe200078e0a09 */
[----:B------:R-:W-:Y:S02]  /*0160*/  SHF.R.S32.HI R10, RZ, 0x1f, R7 ;  /* 0x0000001fff0a7819 */ /* 0x000fe40000011407 */
[----:B------:R-:W-:Y:S01]  /*0170*/  SHF.R.S32.HI R13, RZ, 0x1f, R6 ;  /* 0x0000001fff0d7819 */ /* 0x000fe20000011406 */
[C---:B------:R-:W-:Y:S01]  /*0180*/  IMAD.SHL.U32 R8, R9.reuse, 0x400, RZ ;  /* 0x0000040009087824 */ /* 0x040fe200078e00ff */
[C---:B------:R-:W-:Y:S01]  /*0190*/  ISETP.GE.AND P0, PT, R9.reuse, 0x80, PT ;  /* 0x000000800900780c */ /* 0x040fe20003f06270 */
[----:B--2---:R-:W-:Y:S01]  /*01a0*/  IMAD.WIDE R4, R9, 0x4, R4 ;  /* 0x0000000409047825 */ /* 0x004fe200078e0204 */
[----:B------:R-:W-:Y:S02]  /*01b0*/  IADD3 R11, R6, R0, -R11 ;  /* 0x00000000060b7210 */ /* 0x000fe40007ffe80b */
[----:B------:R-:W-:-:S02]  /*01c0*/  IADD3 R7, P1, P2, R8, R7, R6 ;  /* 0x0000000708077210 */ /* 0x000fc40007a3e006 */
[----:B------:R-:W-:Y:S01]  /*01d0*/  SHF.R.S32.HI R8, RZ, 0x1f, R8 ;  /* 0x0000001fff087819 */ /* 0x000fe20000011408 */
[----:B-1----:R-:W-:-:S03]  /*01e0*/  IMAD.WIDE R2, R11, 0x4, R2 ;  /* 0x000000040b027825 */ /* 0x002fc600078e0202 */
[----:B------:R-:W-:Y:S02]  /*01f0*/  IADD3.X R8, R8, R10, R13, P1, P2 ;  /* 0x0000000a08087210 */ /* 0x000fe40000fe440d */
[----:B------:R-:W-:Y:S02]  /*0200*/  CS2R R10, SRZ ;  /* 0x00000000000a7805 */ /* 0x000fe4000001ff00 */
[----:B------:R-:W-:Y:S02]  /*0210*/  ISETP.GT.AND P1, PT, R9, 0x7f, PT ;  /* 0x0000007f0900780c */ /* 0x000fe40003f24270 */
[----:B------:R-:W-:Y:S02]  /*0220*/  CS2R R12, SRZ ;  /* 0x00000000000c7805 */ /* 0x000fe4000001ff00 */
[C---:B------:R-:W-:Y:S02]  /*0230*/  LEA R6, P2, R7.reuse, UR6, 0x2 ;  /* 0x0000000607067c11 */ /* 0x040fe4000f8410ff */
[----:B------:R-:W-:Y:S01]  /*0240*/  CS2R R14, SRZ ;  /* 0x00000000000e7805 */ /* 0x000fe2000001ff00 */
[----:B------:R-:W2:Y:S01]  /*0250*/  @!P0 LDG.E.64 R10, desc[UR4][R2.64] ;  /* 0x00000004020a8981 */ /* 0x000ea2000c1e1b00 */
[----:B------:R-:W-:-:S02]  /*0260*/  LEA.HI.X R7, R7, UR7, R8, 0x2, P2 ;  /* 0x0000000707077c11 */ /* 0x000fc400090f1408 */
[----:B------:R-:W1:Y:S01]  /*0270*/  LDC.64 R8, c[0x0][0x228] ;  /* 0x00008a00ff087b82 */ /* 0x000e620000000a00 */
[----:B------:R-:W3:Y:S04]  /*0280*/  @!P0 LDG.E.EL R12, desc[UR4][R4.64] ;  /* 0x00000004040c8981 */ /* 0x000ee8000c2e1900 */
[----:B------:R-:W4:Y:S04]  /*0290*/  @!P0 LDG.E.EL R13, desc[UR4][R4.64] ;  /* 0x00000004040d8981 */ /* 0x000f28000c2e1900 */
[----:B------:R-:W5:Y:S01]  /*02a0*/  @P1 LDG.E.64 R14, desc[UR4][R6.64+-0x80000] ;  /* 0xf8000004060e1981 */ /* 0x000f62000c1e1b00 */
[----:B--2---:R-:W-:-:S02]  /*02b0*/  SEL R10, R10, RZ, !P0 ;  /* 0x000000ff0a0a7207 */ /* 0x004fc40004000000 */
[----:B------:R-:W-:Y:S02]  /*02c0*/  SEL R16, R11, RZ, !P0 ;  /* 0x000000ff0b107207 */ /* 0x000fe40004000000 */
[----:B---3--:R-:W-:Y:S02]  /*02d0*/  SEL R3, R12, RZ, !P0 ;  /* 0x000000ff0c037207 */ /* 0x008fe40004000000 */
[----:B----4-:R-:W-:-:S03]  /*02e0*/  SEL R13, R13, RZ, !P0 ;  /* 0x000000ff0d0d7207 */ /* 0x010fc60004000000 */
[----:B------:R-:W-:Y:S01]  /*02f0*/  FADD R12, R10, R3 ;  /* 0x000000030a0c7221 */ /* 0x000fe20000000000 */
[----:B-1----:R-:W-:Y:S01]  /*0300*/  IMAD.WIDE R2, R0, 0x4, R8 ;  /* 0x0000000400027825 */ /* 0x002fe200078e0208 */
[----:B-----5:R-:W-:-:S03]  /*0310*/  @P0 SEL R12, R14, RZ, P1 ;  /* 0x000000ff0e0c0207 */ /* 0x020fc60000800000 */
[----:B------:R-:W-:Y:S01]  /*0320*/  FADD R13, R16, R13 ;  /* 0x0000000d100d7221 */ /* 0x000fe20000000000 */
[----:B------:R-:W-:-:S05]  /*0330*/  @P0 SEL R13, R15, RZ, P1 ;  /* 0x000000ff0f0d0207 */ /* 0x000fca0000800000 */
[----:B------:R-:W-:Y:S01]  /*0340*/  STG.E.64 desc[UR4][R2.64], R12 ;  /* 0x0000000c02007986 */ /* 0x000fe2000c101b04 */
[----:B------:R-:W-:Y:S05]  /*0350*/  EXIT ;  /* 0x000000000000794d */ /* 0x000fea0003800000 */
.L_x_0:
[----:B------:R-:W-:-:S00]  /*0360*/  BRA `(.L_x_0) ;  /* 0xfffffffc00fc7947 */ /* 0x000fc0000383ffff */
[----:B------:R-:W-:-:S00]  /*0370*/  NOP ;  /* 0x0000000000007918 */ /* 0x000fc00000000000 */
        /* <DEDUP_REMOVED lines=8> */
.L_x_1:


//--------------------- .nv.constant0.triton_poi_fused_cat_11 --------------------------
	.section	.nv.constant0.triton_poi_fused_cat_11,"a",@progbits
	.sectionflags	@""
	.align	4
.nv.constant0.triton_poi_fused_cat_11:
	.zero		564
